//
// Generated by NVIDIA NVVM Compiler
//
// Compiler Build ID: CL-36424714
// Cuda compilation tools, release 13.0, V13.0.88
// Based on NVVM 20.0.0
//

.version 9.0
.target sm_100
.address_size 64

	// .globl	_Z9addKernelPiS_S_

.visible .entry _Z9addKernelPiS_S_(
	.param .u64 .ptr .align 1 _Z9addKernelPiS_S__param_0,
	.param .u64 .ptr .align 1 _Z9addKernelPiS_S__param_1,
	.param .u64 .ptr .align 1 _Z9addKernelPiS_S__param_2
)
{
	.reg .pred 	%p<3>;
	.reg .b32 	%r<13>;
	.reg .b64 	%rd<11>;

	ld.param.u64 	%rd4, [_Z9addKernelPiS_S__param_0];
	ld.param.u64 	%rd5, [_Z9addKernelPiS_S__param_1];
	ld.param.u64 	%rd6, [_Z9addKernelPiS_S__param_2];
	mov.u32 	%r5, %tid.x;
	mov.u32 	%r6, %ctaid.x;
	mov.u32 	%r7, %ntid.x;
	mad.lo.s32 	%r12, %r6, %r7, %r5;
	setp.gt.s32 	%p1, %r12, 999;
	@%p1 bra 	$L__BB0_3;
	mov.u32 	%r8, %nctaid.x;
	mul.lo.s32 	%r2, %r8, 3;
	cvta.to.global.u64 	%rd1, %rd4;
	cvta.to.global.u64 	%rd2, %rd5;
	cvta.to.global.u64 	%rd3, %rd6;
$L__BB0_2:
	mul.wide.s32 	%rd7, %r12, 4;
	add.s64 	%rd8, %rd1, %rd7;
	ld.global.u32 	%r9, [%rd8];
	add.s64 	%rd9, %rd2, %rd7;
	ld.global.u32 	%r10, [%rd9];
	add.s32 	%r11, %r10, %r9;
	add.s64 	%rd10, %rd3, %rd7;
	st.global.u32 	[%rd10], %r11;
	add.s32 	%r12, %r12, %r2;
	setp.lt.s32 	%p2, %r12, 1000;
	@%p2 bra 	$L__BB0_2;
$L__BB0_3:
	ret;

}
	// .globl	_Z10addKernel2PiS_S_
.visible .entry _Z10addKernel2PiS_S_(
	.param .u64 .ptr .align 1 _Z10addKernel2PiS_S__param_0,
	.param .u64 .ptr .align 1 _Z10addKernel2PiS_S__param_1,
	.param .u64 .ptr .align 1 _Z10addKernel2PiS_S__param_2
)
{
	.reg .pred 	%p<7>;
	.reg .b32 	%r<44>;
	.reg .b64 	%rd<25>;

	ld.param.u64 	%rd4, [_Z10addKernel2PiS_S__param_0];
	ld.param.u64 	%rd5, [_Z10addKernel2PiS_S__param_1];
	ld.param.u64 	%rd6, [_Z10addKernel2PiS_S__param_2];
	cvta.to.global.u64 	%rd1, %rd6;
	cvta.to.global.u64 	%rd2, %rd5;
	cvta.to.global.u64 	%rd3, %rd4;
	mov.u32 	%r13, %tid.x;
	mov.u32 	%r14, %ctaid.x;
	mov.u32 	%r15, %nctaid.x;
	mad.lo.s32 	%r42, %r14, %r15, %r13;
	setp.gt.s32 	%p1, %r42, 999;
	@%p1 bra 	$L__BB1_7;
	mov.u32 	%r2, %ntid.x;
	add.s32 	%r16, %r42, %r2;
	max.s32 	%r17, %r16, 1000;
	setp.lt.s32 	%p2, %r16, 1000;
	selp.u32 	%r18, 1, 0, %p2;
	add.s32 	%r19, %r16, %r18;
	sub.s32 	%r20, %r17, %r19;
	div.u32 	%r21, %r20, %r2;
	add.s32 	%r3, %r21, %r18;
	and.b32  	%r22, %r3, 3;
	setp.eq.s32 	%p3, %r22, 3;
	@%p3 bra 	$L__BB1_4;
	add.s32 	%r23, %r3, 1;
	and.b32  	%r24, %r23, 3;
	neg.s32 	%r40, %r24;
$L__BB1_3:
	.pragma "nounroll";
	mul.wide.s32 	%rd7, %r42, 4;
	add.s64 	%rd8, %rd1, %rd7;
	add.s64 	%rd9, %rd2, %rd7;
	add.s64 	%rd10, %rd3, %rd7;
	ld.global.u32 	%r25, [%rd10];
	ld.global.u32 	%r26, [%rd9];
	add.s32 	%r27, %r26, %r25;
	st.global.u32 	[%rd8], %r27;
	add.s32 	%r42, %r42, %r2;
	add.s32 	%r40, %r40, 1;
	setp.ne.s32 	%p4, %r40, 0;
	@%p4 bra 	$L__BB1_3;
$L__BB1_4:
	setp.lt.u32 	%p5, %r3, 3;
	@%p5 bra 	$L__BB1_7;
	shl.b32 	%r10, %r2, 2;
	cvt.u64.u32 	%rd15, %r10;
$L__BB1_6:
	mul.wide.s32 	%rd11, %r42, 4;
	add.s64 	%rd12, %rd3, %rd11;
	ld.global.u32 	%r28, [%rd12];
	add.s64 	%rd13, %rd2, %rd11;
	ld.global.u32 	%r29, [%rd13];
	add.s32 	%r30, %r29, %r28;
	add.s64 	%rd14, %rd1, %rd11;
	st.global.u32 	[%rd14], %r30;
	add.s64 	%rd16, %rd12, %rd15;
	ld.global.u32 	%r31, [%rd16];
	add.s64 	%rd17, %rd13, %rd15;
	ld.global.u32 	%r32, [%rd17];
	add.s32 	%r33, %r32, %r31;
	add.s64 	%rd18, %rd14, %rd15;
	st.global.u32 	[%rd18], %r33;
	add.s64 	%rd19, %rd16, %rd15;
	ld.global.u32 	%r34, [%rd19];
	add.s64 	%rd20, %rd17, %rd15;
	ld.global.u32 	%r35, [%rd20];
	add.s32 	%r36, %r35, %r34;
	add.s64 	%rd21, %rd18, %rd15;
	st.global.u32 	[%rd21], %r36;
	add.s64 	%rd22, %rd19, %rd15;
	ld.global.u32 	%r37, [%rd22];
	add.s64 	%rd23, %rd20, %rd15;
	ld.global.u32 	%r38, [%rd23];
	add.s32 	%r39, %r38, %r37;
	add.s64 	%rd24, %rd21, %rd15;
	st.global.u32 	[%rd24], %r39;
	add.s32 	%r42, %r42, %r10;
	setp.lt.s32 	%p6, %r42, 1000;
	@%p6 bra 	$L__BB1_6;
$L__BB1_7:
	ret;

}
	// .globl	_Z10addKernel3PiS_S_
.visible .entry _Z10addKernel3PiS_S_(
	.param .u64 .ptr .align 1 _Z10addKernel3PiS_S__param_0,
	.param .u64 .ptr .align 1 _Z10addKernel3PiS_S__param_1,
	.param .u64 .ptr .align 1 _Z10addKernel3PiS_S__param_2
)
{
	.reg .pred 	%p<7>;
	.reg .b32 	%r<13>;
	.reg .b64 	%rd<11>;

	ld.param.u64 	%rd4, [_Z10addKernel3PiS_S__param_0];
	ld.param.u64 	%rd5, [_Z10addKernel3PiS_S__param_1];
	ld.param.u64 	%rd6, [_Z10addKernel3PiS_S__param_2];
	mov.u32 	%r6, %tid.x;
	mov.u32 	%r7, %ctaid.x;
	mul.lo.s32 	%r8, %r7, 143;
	add.s32 	%r12, %r8, %r6;
	add.s32 	%r2, %r8, 143;
	setp.ge.u32 	%p1, %r12, %r2;
	setp.gt.s32 	%p2, %r12, 999;
	or.pred  	%p3, %p1, %p2;
	@%p3 bra 	$L__BB2_3;
	mov.u32 	%r3, %ntid.x;
	cvta.to.global.u64 	%rd1, %rd4;
	cvta.to.global.u64 	%rd2, %rd5;
	cvta.to.global.u64 	%rd3, %rd6;
$L__BB2_2:
	mul.wide.s32 	%rd7, %r12, 4;
	add.s64 	%rd8, %rd1, %rd7;
	ld.global.u32 	%r9, [%rd8];
	add.s64 	%rd9, %rd2, %rd7;
	ld.global.u32 	%r10, [%rd9];
	add.s32 	%r11, %r10, %r9;
	add.s64 	%rd10, %rd3, %rd7;
	st.global.u32 	[%rd10], %r11;
	add.s32 	%r12, %r12, %r3;
	setp.lt.u32 	%p4, %r12, %r2;
	setp.lt.s32 	%p5, %r12, 1000;
	and.pred  	%p6, %p4, %p5;
	@%p6 bra 	$L__BB2_2;
$L__BB2_3:
	ret;

}


// ===== COMPILED SASS (sm_100) =====

	.target	sm_100

	.elftype	@"ET_EXEC"


//--------------------- .note.nv.tkinfo           --------------------------
	.section	.note.nv.tkinfo,"",@"SHT_NOTE"
	.sectionflags	@"SHF_NOTE_NV_TKINFO"
	.tkinfo
        /*0018*/ 	.word	0x00000002
        /*0030*/ 	.string	""
        /*0030*/ 	.string	"ptxas"
        /*0030*/ 	.string	"Cuda compilation tools, release 13.0, V13.0.88"
        /*0030*/ 	.string	"Build cuda_13.0.r13.0/compiler.36424714_0"
        /*0030*/ 	.string	"-arch sm_100 -m 64 "



//--------------------- .note.nv.cuinfo           --------------------------
	.section	.note.nv.cuinfo,"",@"SHT_NOTE"
	.sectionflags	@"SHF_NOTE_NV_CUINFO"
        /*0018*/ 	.short	0x0002
        /*001a*/ 	.short	0x0064
        /*001c*/ 	.short	0x0082
	.zero		2


//--------------------- .nv.info                  --------------------------
	.section	.nv.info,"",@"SHT_CUDA_INFO"
	.align	4


	//----- nvinfo : EIATTR_REGCOUNT
	.align		4
        /*0000*/ 	.byte	0x04, 0x2f
        /*0002*/ 	.short	(.L_1 - .L_0)
	.align		4
.L_0:
        /*0004*/ 	.word	index@(_Z9addKernelPiS_S_)
        /*0008*/ 	.word	0x00000014


	//----- nvinfo : EIATTR_FRAME_SIZE
	.align		4
.L_1:
        /*000c*/ 	.byte	0x04, 0x11
        /*000e*/ 	.short	(.L_3 - .L_2)
	.align		4
.L_2:
        /*0010*/ 	.word	index@(_Z9addKernelPiS_S_)
        /*0014*/ 	.word	0x00000000


	//----- nvinfo : EIATTR_REGCOUNT
	.align		4
.L_3:
        /*0018*/ 	.byte	0x04, 0x2f
        /*001a*/ 	.short	(.L_5 - .L_4)
	.align		4
.L_4:
        /*001c*/ 	.word	index@(_Z10addKernel2PiS_S_)
        /*0020*/ 	.word	0x0000001a


	//----- nvinfo : EIATTR_FRAME_SIZE
	.align		4
.L_5:
        /*0024*/ 	.byte	0x04, 0x11
        /*0026*/ 	.short	(.L_7 - .L_6)
	.align		4
.L_6:
        /*0028*/ 	.word	index@(_Z10addKernel2PiS_S_)
        /*002c*/ 	.word	0x00000000


	//----- nvinfo : EIATTR_REGCOUNT
	.align		4
.L_7:
        /*0030*/ 	.byte	0x04, 0x2f
        /*0032*/ 	.short	(.L_9 - .L_8)
	.align		4
.L_8:
        /*0034*/ 	.word	index@(_Z10addKernel3PiS_S_)
        /*0038*/ 	.word	0x00000014


	//----- nvinfo : EIATTR_FRAME_SIZE
	.align		4
.L_9:
        /*003c*/ 	.byte	0x04, 0x11
        /*003e*/ 	.short	(.L_11 - .L_10)
	.align		4
.L_10:
        /*0040*/ 	.word	index@(_Z10addKernel3PiS_S_)
        /*0044*/ 	.word	0x00000000


	//----- nvinfo : EIATTR_MIN_STACK_SIZE
	.align		4
.L_11:
        /*0048*/ 	.byte	0x04, 0x12
        /*004a*/ 	.short	(.L_13 - .L_12)
	.align		4
.L_12:
        /*004c*/ 	.word	index@(_Z10addKernel3PiS_S_)
        /*0050*/ 	.word	0x00000000


	//----- nvinfo : EIATTR_MIN_STACK_SIZE
	.align		4
.L_13:
        /*0054*/ 	.byte	0x04, 0x12
        /*0056*/ 	.short	(.L_15 - .L_14)
	.align		4
.L_14:
        /*0058*/ 	.word	index@(_Z10addKernel2PiS_S_)
        /*005c*/ 	.word	0x00000000


	//----- nvinfo : EIATTR_MIN_STACK_SIZE
	.align		4
.L_15:
        /*0060*/ 	.byte	0x04, 0x12
        /*0062*/ 	.short	(.L_17 - .L_16)
	.align		4
.L_16:
        /*0064*/ 	.word	index@(_Z9addKernelPiS_S_)
        /*0068*/ 	.word	0x00000000
.L_17:


//--------------------- .nv.compat                --------------------------
	.section	.nv.compat,"",@"SHT_CUDA_COMPAT_INFO"
	.align	4
        /*0000*/ 	.byte	0x02, 0x09, 0x00, 0x00, 0x02, 0x02, 0x01, 0x00, 0x02, 0x05, 0x05, 0x00, 0x03, 0x07, 0x01, 0x01
        /*0010*/ 	.byte	0x02, 0x03, 0x00, 0x00, 0x02, 0x06, 0x01, 0x00, 0x04, 0x0b, 0x08, 0x00, 0x09, 0x00, 0x00, 0x00
        /*0020*/ 	.byte	0x00, 0x00, 0x00, 0x00


//--------------------- .nv.info._Z10addKernel3PiS_S_ --------------------------
	.section	.nv.info._Z10addKernel3PiS_S_,"",@"SHT_CUDA_INFO"
	.sectionflags	@""
	.align	4


	//----- nvinfo : EIATTR_CUDA_API_VERSION
	.align		4
        /*0000*/ 	.byte	0x04, 0x37
        /*0002*/ 	.short	(.L_19 - .L_18)
.L_18:
        /*0004*/ 	.word	0x00000082


	//----- nvinfo : EIATTR_KPARAM_INFO
	.align		4
.L_19:
        /*0008*/ 	.byte	0x04, 0x17
        /*000a*/ 	.short	(.L_21 - .L_20)
.L_20:
        /*000c*/ 	.word	0x00000000
        /*0010*/ 	.short	0x0002
        /*0012*/ 	.short	0x0010
        /*0014*/ 	.byte	0x00, 0xf5, 0x21, 0x00


	//----- nvinfo : EIATTR_KPARAM_INFO
	.align		4
.L_21:
        /*0018*/ 	.byte	0x04, 0x17
        /*001a*/ 	.short	(.L_23 - .L_22)
.L_22:
        /*001c*/ 	.word	0x00000000
        /*0020*/ 	.short	0x0001
        /*0022*/ 	.short	0x0008
        /*0024*/ 	.byte	0x00, 0xf5, 0x21, 0x00


	//----- nvinfo : EIATTR_KPARAM_INFO
	.align		4
.L_23:
        /*0028*/ 	.byte	0x04, 0x17
        /*002a*/ 	.short	(.L_25 - .L_24)
.L_24:
        /*002c*/ 	.word	0x00000000
        /*0030*/ 	.short	0x0000
        /*0032*/ 	.short	0x0000
        /*0034*/ 	.byte	0x00, 0xf5, 0x21, 0x00


	//----- nvinfo : EIATTR_SPARSE_MMA_MASK
	.align		4
.L_25:
        /*0038*/ 	.byte	0x03, 0x50
        /*003a*/ 	.short	0x0000


	//----- nvinfo : EIATTR_MAXREG_COUNT
	.align		4
        /*003c*/ 	.byte	0x03, 0x1b
        /*003e*/ 	.short	0x00ff


	//----- nvinfo : EIATTR_MERCURY_ISA_VERSION
	.align		4
        /*0040*/ 	.byte	0x03, 0x5f
        /*0042*/ 	.short	0x0101


	//----- nvinfo : EIATTR_VRC_CTA_INIT_COUNT
	.align		4
        /*0044*/ 	.byte	0x02, 0x4a
	.zero		1
	.zero		1


	//----- nvinfo : EIATTR_EXIT_INSTR_OFFSETS
	.align		4
        /*0048*/ 	.byte	0x04, 0x1c
        /*004a*/ 	.short	(.L_27 - .L_26)


	//   ....[0]....
.L_26:
        /*004c*/ 	.word	0x00000080


	//   ....[1]....
        /*0050*/ 	.word	0x00000190


	//----- nvinfo : EIATTR_CRS_STACK_SIZE
	.align		4
.L_27:
        /*0054*/ 	.byte	0x04, 0x1e
        /*0056*/ 	.short	(.L_29 - .L_28)
.L_28:
        /*0058*/ 	.word	0x00000000


	//----- nvinfo : EIATTR_CBANK_PARAM_SIZE
	.align		4
.L_29:
        /*005c*/ 	.byte	0x03, 0x19
        /*005e*/ 	.short	0x0018


	//----- nvinfo : EIATTR_PARAM_CBANK
	.align		4
        /*0060*/ 	.byte	0x04, 0x0a
        /*0062*/ 	.short	(.L_31 - .L_30)
	.align		4
.L_30:
        /*0064*/ 	.word	index@(.nv.constant0._Z10addKernel3PiS_S_)
        /*0068*/ 	.short	0x0380
        /*006a*/ 	.short	0x0018


	//----- nvinfo : EIATTR_SW_WAR
	.align		4
.L_31:
        /*006c*/ 	.byte	0x04, 0x36
        /*006e*/ 	.short	(.L_33 - .L_32)
.L_32:
        /*0070*/ 	.word	0x00000008
.L_33:


//--------------------- .nv.info._Z10addKernel2PiS_S_ --------------------------
	.section	.nv.info._Z10addKernel2PiS_S_,"",@"SHT_CUDA_INFO"
	.sectionflags	@""
	.align	4


	//----- nvinfo : EIATTR_CUDA_API_VERSION
	.align		4
        /*0000*/ 	.byte	0x04, 0x37
        /*0002*/ 	.short	(.L_35 - .L_34)
.L_34:
        /*0004*/ 	.word	0x00000082


	//----- nvinfo : EIATTR_KPARAM_INFO
	.align		4
.L_35:
        /*0008*/ 	.byte	0x04, 0x17
        /*000a*/ 	.short	(.L_37 - .L_36)
.L_36:
        /*000c*/ 	.word	0x00000000
        /*0010*/ 	.short	0x0002
        /*0012*/ 	.short	0x0010
        /*0014*/ 	.byte	0x00, 0xf5, 0x21, 0x00


	//----- nvinfo : EIATTR_KPARAM_INFO
	.align		4
.L_37:
        /*0018*/ 	.byte	0x04, 0x17
        /*001a*/ 	.short	(.L_39 - .L_38)
.L_38:
        /*001c*/ 	.word	0x00000000
        /*0020*/ 	.short	0x0001
        /*0022*/ 	.short	0x0008
        /*0024*/ 	.byte	0x00, 0xf5, 0x21, 0x00


	//----- nvinfo : EIATTR_KPARAM_INFO
	.align		4
.L_39:
        /*0028*/ 	.byte	0x04, 0x17
        /*002a*/ 	.short	(.L_41 - .L_40)
.L_40:
        /*002c*/ 	.word	0x00000000
        /*0030*/ 	.short	0x0000
        /*0032*/ 	.short	0x0000
        /*0034*/ 	.byte	0x00, 0xf5, 0x21, 0x00


	//----- nvinfo : EIATTR_SPARSE_MMA_MASK
	.align		4
.L_41:
        /*0038*/ 	.byte	0x03, 0x50
        /*003a*/ 	.short	0x0000


	//----- nvinfo : EIATTR_MAXREG_COUNT
	.align		4
        /*003c*/ 	.byte	0x03, 0x1b
        /*003e*/ 	.short	0x00ff


	//----- nvinfo : EIATTR_MERCURY_ISA_VERSION
	.align		4
        /*0040*/ 	.byte	0x03, 0x5f
        /*0042*/ 	.short	0x0101


	//----- nvinfo : EIATTR_VRC_CTA_INIT_COUNT
	.align		4
        /*0044*/ 	.byte	0x02, 0x4a
	.zero		1
	.zero		1


	//----- nvinfo : EIATTR_EXIT_INSTR_OFFSETS
	.align		4
        /*0048*/ 	.byte	0x04, 0x1c
        /*004a*/ 	.short	(.L_43 - .L_42)


	//   ....[0]....
.L_42:
        /*004c*/ 	.word	0x00000060


	//   ....[1]....
        /*0050*/ 	.word	0x00000380


	//   ....[2]....
        /*0054*/ 	.word	0x00000650


	//----- nvinfo : EIATTR_CRS_STACK_SIZE
	.align		4
.L_43:
        /*0058*/ 	.byte	0x04, 0x1e
        /*005a*/ 	.short	(.L_45 - .L_44)
.L_44:
        /*005c*/ 	.word	0x00000000


	//----- nvinfo : EIATTR_CBANK_PARAM_SIZE
	.align		4
.L_45:
        /*0060*/ 	.byte	0x03, 0x19
        /*0062*/ 	.short	0x0018


	//----- nvinfo : EIATTR_PARAM_CBANK
	.align		4
        /*0064*/ 	.byte	0x04, 0x0a
        /*0066*/ 	.short	(.L_47 - .L_46)
	.align		4
.L_46:
        /*0068*/ 	.word	index@(.nv.constant0._Z10addKernel2PiS_S_)
        /*006c*/ 	.short	0x0380
        /*006e*/ 	.short	0x0018


	//----- nvinfo : EIATTR_SW_WAR
	.align		4
.L_47:
        /*0070*/ 	.byte	0x04, 0x36
        /*0072*/ 	.short	(.L_49 - .L_48)
.L_48:
        /*0074*/ 	.word	0x00000008
.L_49:


//--------------------- .nv.info._Z9addKernelPiS_S_ --------------------------
	.section	.nv.info._Z9addKernelPiS_S_,"",@"SHT_CUDA_INFO"
	.sectionflags	@""
	.align	4


	//----- nvinfo : EIATTR_CUDA_API_VERSION
	.align		4
        /*0000*/ 	.byte	0x04, 0x37
        /*0002*/ 	.short	(.L_51 - .L_50)
.L_50:
        /*0004*/ 	.word	0x00000082


	//----- nvinfo : EIATTR_KPARAM_INFO
	.align		4
.L_51:
        /*0008*/ 	.byte	0x04, 0x17
        /*000a*/ 	.short	(.L_53 - .L_52)
.L_52:
        /*000c*/ 	.word	0x00000000
        /*0010*/ 	.short	0x0002
        /*0012*/ 	.short	0x0010
        /*0014*/ 	.byte	0x00, 0xf5, 0x21, 0x00


	//----- nvinfo : EIATTR_KPARAM_INFO
	.align		4
.L_53:
        /*0018*/ 	.byte	0x04, 0x17
        /*001a*/ 	.short	(.L_55 - .L_54)
.L_54:
        /*001c*/ 	.word	0x00000000
        /*0020*/ 	.short	0x0001
        /*0022*/ 	.short	0x0008
        /*0024*/ 	.byte	0x00, 0xf5, 0x21, 0x00


	//----- nvinfo : EIATTR_KPARAM_INFO
	.align		4
.L_55:
        /*0028*/ 	.byte	0x04, 0x17
        /*002a*/ 	.short	(.L_57 - .L_56)
.L_56:
        /*002c*/ 	.word	0x00000000
        /*0030*/ 	.short	0x0000
        /*0032*/ 	.short	0x0000
        /*0034*/ 	.byte	0x00, 0xf5, 0x21, 0x00


	//----- nvinfo : EIATTR_SPARSE_MMA_MASK
	.align		4
.L_57:
        /*0038*/ 	.byte	0x03, 0x50
        /*003a*/ 	.short	0x0000


	//----- nvinfo : EIATTR_MAXREG_COUNT
	.align		4
        /*003c*/ 	.byte	0x03, 0x1b
        /*003e*/ 	.short	0x00ff


	//----- nvinfo : EIATTR_MERCURY_ISA_VERSION
	.align		4
        /*0040*/ 	.byte	0x03, 0x5f
        /*0042*/ 	.short	0x0101


	//----- nvinfo : EIATTR_VRC_CTA_INIT_COUNT
	.align		4
        /*0044*/ 	.byte	0x02, 0x4a
	.zero		1
	.zero		1


	//----- nvinfo : EIATTR_EXIT_INSTR_OFFSETS
	.align		4
        /*0048*/ 	.byte	0x04, 0x1c
        /*004a*/ 	.short	(.L_59 - .L_58)


	//   ....[0]....
.L_58:
        /*004c*/ 	.word	0x00000060


	//   ....[1]....
        /*0050*/ 	.word	0x00000160


	//----- nvinfo : EIATTR_CRS_STACK_SIZE
	.align		4
.L_59:
        /*0054*/ 	.byte	0x04, 0x1e
        /*0056*/ 	.short	(.L_61 - .L_60)
.L_60:
        /*0058*/ 	.word	0x00000000


	//----- nvinfo : EIATTR_CBANK_PARAM_SIZE
	.align		4
.L_61:
        /*005c*/ 	.byte	0x03, 0x19
        /*005e*/ 	.short	0x0018


	//----- nvinfo : EIATTR_PARAM_CBANK
	.align		4
        /*0060*/ 	.byte	0x04, 0x0a
        /*0062*/ 	.short	(.L_63 - .L_62)
	.align		4
.L_62:
        /*0064*/ 	.word	index@(.nv.constant0._Z9addKernelPiS_S_)
        /*0068*/ 	.short	0x0380
        /*006a*/ 	.short	0x0018


	//----- nvinfo : EIATTR_SW_WAR
	.align		4
.L_63:
        /*006c*/ 	.byte	0x04, 0x36
        /*006e*/ 	.short	(.L_65 - .L_64)
.L_64:
        /*0070*/ 	.word	0x00000008
.L_65:


//--------------------- .nv.callgraph             --------------------------
	.section	.nv.callgraph,"",@"SHT_CUDA_CALLGRAPH"
	.align	4
	.sectionentsize	8
	.align		4
        /*0000*/ 	.word	0x00000000
	.align		4
        /*0004*/ 	.word	0xffffffff
	.align		4
        /*0008*/ 	.word	0x00000000
	.align		4
        /*000c*/ 	.word	0xfffffffe
	.align		4
        /*0010*/ 	.word	0x00000000
	.align		4
        /*0014*/ 	.word	0xfffffffd
	.align		4
        /*0018*/ 	.word	0x00000000
	.align		4
        /*001c*/ 	.word	0xfffffffc


//--------------------- .text._Z10addKernel3PiS_S_ --------------------------
	.section	.text._Z10addKernel3PiS_S_,"ax",@progbits
	.align	128
        .global         _Z10addKernel3PiS_S_
        .type           _Z10addKernel3PiS_S_,@function
        .size           _Z10addKernel3PiS_S_,(.L_x_9 - _Z10addKernel3PiS_S_)
        .other          _Z10addKernel3PiS_S_,@"STO_CUDA_ENTRY STV_DEFAULT"
_Z10addKernel3PiS_S_:
.text._Z10addKernel3PiS_S_:
[----:B------:R-:W-:Y:S01]  /*0000*/  LDC R1, c[0x0][0x37c] ;  /* 0x0000df00ff017b82 */ /* 0x000fe20000000800 */
[----:B------:R-:W0:Y:S01]  /*0010*/  S2R R0, SR_TID.X ;  /* 0x0000000000007919 */ /* 0x000e220000002100 */
[----:B------:R-:W-:Y:S01]  /*0020*/  HFMA2 R2, -RZ, RZ, 0, 8.523464202880859375e-06 ;  /* 0x0000008fff027431 */ /* 0x000fe200000001ff */
[----:B------:R-:W0:Y:S02]  /*0030*/  S2R R15, SR_CTAID.X ;  /* 0x00000000000f7919 */ /* 0x000e240000002500 */
[C---:B0-----:R-:W-:Y:S02]  /*0040*/  IMAD R0, R15.reuse, 0x8f, R0 ;  /* 0x0000008f0f007824 */ /* 0x041fe400078e0200 */
[----:B------:R-:W-:-:S03]  /*0050*/  IMAD R15, R15, R2, 0x8f ;  /* 0x0000008f0f0f7424 */ /* 0x000fc600078e0202 */
[----:B------:R-:W-:-:S04]  /*0060*/  ISETP.GT.AND P0, PT, R0, 0x3e7, PT ;  /* 0x000003e70000780c */ /* 0x000fc80003f04270 */
[----:B------:R-:W-:-:S13]  /*0070*/  ISETP.GE.U32.OR P0, PT, R0, R15, P0 ;  /* 0x0000000f0000720c */ /* 0x000fda0000706470 */
[----:B------:R-:W-:Y:S05]  /*0080*/  @P0 EXIT ;  /* 0x000000000000094d */ /* 0x000fea0003800000 */
[----:B------:R-:W0:Y:S01]  /*0090*/  LDC.64 R12, c[0x0][0x390] ;  /* 0x0000e400ff0c7b82 */ /* 0x000e220000000a00 */
[----:B------:R-:W1:Y:S01]  /*00a0*/  LDCU UR4, c[0x0][0x360] ;  /* 0x00006c00ff0477ac */ /* 0x000e620008000800 */
[----:B------:R-:W2:Y:S06]  /*00b0*/  LDCU.64 UR6, c[0x0][0x358] ;  /* 0x00006b00ff0677ac */ /* 0x000eac0008000a00 */
[----:B------:R-:W3:Y:S08]  /*00c0*/  LDC.64 R8, c[0x0][0x380] ;  /* 0x0000e000ff087b82 */ /* 0x000ef00000000a00 */
[----:B------:R-:W4:Y:S02]  /*00d0*/  LDC.64 R10, c[0x0][0x388] ;  /* 0x0000e200ff0a7b82 */ /* 0x000f240000000a00 */
.L_x_0:
[----:B---3--:R-:W-:-:S04]  /*00e0*/  IMAD.WIDE R2, R0, 0x4, R8 ;  /* 0x0000000400027825 */ /* 0x008fc800078e0208 */
[C---:B----4-:R-:W-:Y:S02]  /*00f0*/  IMAD.WIDE R4, R0.reuse, 0x4, R10 ;  /* 0x0000000400047825 */ /* 0x050fe400078e020a */
[----:B--2---:R-:W2:Y:S04]  /*0100*/  LDG.E R2, desc[UR6][R2.64] ;  /* 0x0000000602027981 */ /* 0x004ea8000c1e1900 */
[----:B------:R-:W2:Y:S01]  /*0110*/  LDG.E R5, desc[UR6][R4.64] ;  /* 0x0000000604057981 */ /* 0x000ea2000c1e1900 */
[C---:B0-----:R-:W-:Y:S01]  /*0120*/  IMAD.WIDE R6, R0.reuse, 0x4, R12 ;  /* 0x0000000400067825 */ /* 0x041fe200078e020c */
[----:B-1----:R-:W-:-:S04]  /*0130*/  IADD3 R0, PT, PT, R0, UR4, RZ ;  /* 0x0000000400007c10 */ /* 0x002fc8000fffe0ff */
[C---:B------:R-:W-:Y:S02]  /*0140*/  ISETP.GE.AND P0, PT, R0.reuse, 0x3e8, PT ;  /* 0x000003e80000780c */ /* 0x040fe40003f06270 */
[----:B------:R-:W-:Y:S02]  /*0150*/  ISETP.LT.U32.AND P1, PT, R0, R15, PT ;  /* 0x0000000f0000720c */ /* 0x000fe40003f21070 */
[----:B--2---:R-:W-:-:S05]  /*0160*/  IADD3 R17, PT, PT, R2, R5, RZ ;  /* 0x0000000502117210 */ /* 0x004fca0007ffe0ff */
[----:B------:R0:W-:Y:S06]  /*0170*/  STG.E desc[UR6][R6.64], R17 ;  /* 0x0000001106007986 */ /* 0x0001ec000c101906 */
[----:B------:R-:W-:Y:S05]  /*0180*/  @!P0 BRA P1, `(.L_x_0) ;  /* 0xfffffffc00d48947 */ /* 0x000fea000083ffff */
[----:B------:R-:W-:Y:S05]  /*0190*/  EXIT ;  /* 0x000000000000794d */ /* 0x000fea0003800000 */
.L_x_1:
[----:B------:R-:W-:-:S00]  /*01a0*/  BRA `(.L_x_1) ;  /* 0xfffffffc00fc7947 */ /* 0x000fc0000383ffff */
[----:B------:R-:W-:-:S00]  /*01b0*/  NOP ;  /* 0x0000000000007918 */ /* 0x000fc00000000000 */
        /* <DEDUP_REMOVED lines=12> */
.L_x_9:


//--------------------- .text._Z10addKernel2PiS_S_ --------------------------
	.section	.text._Z10addKernel2PiS_S_,"ax",@progbits
	.align	128
        .global         _Z10addKernel2PiS_S_
        .type           _Z10addKernel2PiS_S_,@function
        .size           _Z10addKernel2PiS_S_,(.L_x_10 - _Z10addKernel2PiS_S_)
        .other          _Z10addKernel2PiS_S_,@"STO_CUDA_ENTRY STV_DEFAULT"
_Z10addKernel2PiS_S_:
.text._Z10addKernel2PiS_S_:
[----:B------:R-:W-:Y:S01]  /*0000*/  LDC R1, c[0x0][0x37c] ;  /* 0x0000df00ff017b82 */ /* 0x000fe20000000800 */
[----:B------:R-:W0:Y:S07]  /*0010*/  S2R R0, SR_TID.X ;  /* 0x0000000000007919 */ /* 0x000e2e0000002100 */
[----:B------:R-:W0:Y:S08]  /*0020*/  S2UR UR4, SR_CTAID.X ;  /* 0x00000000000479c3 */ /* 0x000e300000002500 */
[----:B------:R-:W0:Y:S02]  /*0030*/  LDC R3, c[0x0][0x370] ;  /* 0x0000dc00ff037b82 */ /* 0x000e240000000800 */
[----:B0-----:R-:W-:-:S05]  /*0040*/  IMAD R0, R3, UR4, R0 ;  /* 0x0000000403007c24 */ /* 0x001fca000f8e0200 */
[----:B------:R-:W-:-:S13]  /*0050*/  ISETP.GT.AND P0, PT, R0, 0x3e7, PT ;  /* 0x000003e70000780c */ /* 0x000fda0003f04270 */
[----:B------:R-:W-:Y:S05]  /*0060*/  @P0 EXIT ;  /* 0x000000000000094d */ /* 0x000fea0003800000 */
[----:B------:R-:W0:Y:S01]  /*0070*/  LDCU UR4, c[0x0][0x360] ;  /* 0x00006c00ff0477ac */ /* 0x000e220008000800 */
[----:B------:R-:W-:Y:S01]  /*0080*/  BSSY.RECONVERGENT B0, `(.L_x_2) ;  /* 0x000002f000007945 */ /* 0x000fe20003800200 */
[----:B------:R-:W1:Y:S01]  /*0090*/  LDCU.64 UR6, c[0x0][0x358] ;  /* 0x00006b00ff0677ac */ /* 0x000e620008000a00 */
[----:B0-----:R-:W0:Y:S01]  /*00a0*/  I2F.U32.RP R7, UR4 ;  /* 0x0000000400077d06 */ /* 0x001e220008209000 */
[----:B------:R-:W-:Y:S01]  /*00b0*/  VIADD R4, R0, UR4 ;  /* 0x0000000400047c36 */ /* 0x000fe20008000000 */
[----:B------:R-:W-:-:S04]  /*00c0*/  ISETP.NE.U32.AND P2, PT, RZ, UR4, PT ;  /* 0x00000004ff007c0c */ /* 0x000fc8000bf45070 */
[C---:B------:R-:W-:Y:S02]  /*00d0*/  ISETP.GE.AND P0, PT, R4.reuse, 0x3e8, PT ;  /* 0x000003e80400780c */ /* 0x040fe40003f06270 */
[----:B------:R-:W-:Y:S02]  /*00e0*/  VIMNMX R5, PT, PT, R4, 0x3e8, !PT ;  /* 0x000003e804057848 */ /* 0x000fe40007fe0100 */
[----:B------:R-:W-:-:S04]  /*00f0*/  SEL R6, RZ, 0x1, P0 ;  /* 0x00000001ff067807 */ /* 0x000fc80000000000 */
[----:B------:R-:W-:Y:S01]  /*0100*/  IADD3 R5, PT, PT, R5, -R4, -R6 ;  /* 0x8000000405057210 */ /* 0x000fe20007ffe806 */
[----:B0-----:R-:W0:Y:S02]  /*0110*/  MUFU.RCP R7, R7 ;  /* 0x0000000700077308 */ /* 0x001e240000001000 */
[----:B0-----:R-:W-:-:S06]  /*0120*/  VIADD R2, R7, 0xffffffe ;  /* 0x0ffffffe07027836 */ /* 0x001fcc0000000000 */
[----:B------:R0:W2:Y:S02]  /*0130*/  F2I.FTZ.U32.TRUNC.NTZ R3, R2 ;  /* 0x0000000200037305 */ /* 0x0000a4000021f000 */
[----:B0-----:R-:W-:Y:S02]  /*0140*/  HFMA2 R2, -RZ, RZ, 0, 0 ;  /* 0x00000000ff027431 */ /* 0x001fe400000001ff */
[----:B--2---:R-:W-:-:S04]  /*0150*/  IMAD.MOV R9, RZ, RZ, -R3 ;  /* 0x000000ffff097224 */ /* 0x004fc800078e0a03 */
[----:B------:R-:W-:-:S04]  /*0160*/  IMAD R9, R9, UR4, RZ ;  /* 0x0000000409097c24 */ /* 0x000fc8000f8e02ff */
[----:B------:R-:W-:-:S06]  /*0170*/  IMAD.HI.U32 R8, R3, R9, R2 ;  /* 0x0000000903087227 */ /* 0x000fcc00078e0002 */
[----:B------:R-:W-:-:S04]  /*0180*/  IMAD.HI.U32 R3, R8, R5, RZ ;  /* 0x0000000508037227 */ /* 0x000fc800078e00ff */
[----:B------:R-:W-:-:S04]  /*0190*/  IMAD.MOV R2, RZ, RZ, -R3 ;  /* 0x000000ffff027224 */ /* 0x000fc800078e0a03 */
[----:B------:R-:W-:-:S05]  /*01a0*/  IMAD R5, R2, UR4, R5 ;  /* 0x0000000402057c24 */ /* 0x000fca000f8e0205 */
[----:B------:R-:W-:-:S13]  /*01b0*/  ISETP.GE.U32.AND P0, PT, R5, UR4, PT ;  /* 0x0000000405007c0c */ /* 0x000fda000bf06070 */
[----:B------:R-:W-:Y:S01]  /*01c0*/  @P0 VIADD R5, R5, -UR4 ;  /* 0x8000000405050c36 */ /* 0x000fe20008000000 */
[----:B------:R-:W-:-:S04]  /*01d0*/  @P0 IADD3 R3, PT, PT, R3, 0x1, RZ ;  /* 0x0000000103030810 */ /* 0x000fc80007ffe0ff */
[----:B------:R-:W-:-:S13]  /*01e0*/  ISETP.GE.U32.AND P1, PT, R5, UR4, PT ;  /* 0x0000000405007c0c */ /* 0x000fda000bf26070 */
[----:B------:R-:W-:Y:S01]  /*01f0*/  @P1 VIADD R3, R3, 0x1 ;  /* 0x0000000103031836 */ /* 0x000fe20000000000 */
[----:B------:R-:W-:-:S05]  /*0200*/  @!P2 LOP3.LUT R3, RZ, UR4, RZ, 0x33, !PT ;  /* 0x00000004ff03ac12 */ /* 0x000fca000f8e33ff */
[----:B------:R-:W-:-:S05]  /*0210*/  IMAD.IADD R2, R6, 0x1, R3 ;  /* 0x0000000106027824 */ /* 0x000fca00078e0203 */
[C---:B------:R-:W-:Y:S02]  /*0220*/  LOP3.LUT R3, R2.reuse, 0x3, RZ, 0xc0, !PT ;  /* 0x0000000302037812 */ /* 0x040fe400078ec0ff */
[----:B------:R-:W-:Y:S02]  /*0230*/  ISETP.GE.U32.AND P1, PT, R2, 0x3, PT ;  /* 0x000000030200780c */ /* 0x000fe40003f26070 */
[----:B------:R-:W-:-:S13]  /*0240*/  ISETP.NE.AND P0, PT, R3, 0x3, PT ;  /* 0x000000030300780c */ /* 0x000fda0003f05270 */
[----:B-1----:R-:W-:Y:S05]  /*0250*/  @!P0 BRA `(.L_x_3) ;  /* 0x0000000000448947 */ /* 0x002fea0003800000 */
[----:B------:R-:W0:Y:S01]  /*0260*/  LDC.64 R8, c[0x0][0x390] ;  /* 0x0000e400ff087b82 */ /* 0x000e220000000a00 */
[----:B------:R-:W-:-:S04]  /*0270*/  IADD3 R2, PT, PT, R2, 0x1, RZ ;  /* 0x0000000102027810 */ /* 0x000fc80007ffe0ff */
[----:B------:R-:W-:-:S03]  /*0280*/  LOP3.LUT R2, R2, 0x3, RZ, 0xc0, !PT ;  /* 0x0000000302027812 */ /* 0x000fc600078ec0ff */
[----:B------:R-:W1:Y:S02]  /*0290*/  LDC.64 R12, c[0x0][0x380] ;  /* 0x0000e000ff0c7b82 */ /* 0x000e640000000a00 */
[----:B------:R-:W-:-:S06]  /*02a0*/  IMAD.MOV R14, RZ, RZ, -R2 ;  /* 0x000000ffff0e7224 */ /* 0x000fcc00078e0a02 */
[----:B------:R-:W2:Y:S02]  /*02b0*/  LDC.64 R10, c[0x0][0x388] ;  /* 0x0000e200ff0a7b82 */ /* 0x000ea40000000a00 */
.L_x_4:
[----:B--2---:R-:W-:-:S04]  /*02c0*/  IMAD.WIDE R4, R0, 0x4, R10 ;  /* 0x0000000400047825 */ /* 0x004fc800078e020a */
[C---:B-1----:R-:W-:Y:S02]  /*02d0*/  IMAD.WIDE R6, R0.reuse, 0x4, R12 ;  /* 0x0000000400067825 */ /* 0x042fe400078e020c */
[----:B------:R-:W2:Y:S04]  /*02e0*/  LDG.E R5, desc[UR6][R4.64] ;  /* 0x0000000604057981 */ /* 0x000ea8000c1e1900 */
[----:B------:R-:W2:Y:S01]  /*02f0*/  LDG.E R6, desc[UR6][R6.64] ;  /* 0x0000000606067981 */ /* 0x000ea2000c1e1900 */
[----:B0--3--:R-:W-:Y:S01]  /*0300*/  IMAD.WIDE R2, R0, 0x4, R8 ;  /* 0x0000000400027825 */ /* 0x009fe200078e0208 */
[----:B------:R-:W-:-:S03]  /*0310*/  IADD3 R14, PT, PT, R14, 0x1, RZ ;  /* 0x000000010e0e7810 */ /* 0x000fc60007ffe0ff */
[----:B------:R-:W-:Y:S01]  /*0320*/  VIADD R0, R0, UR4 ;  /* 0x0000000400007c36 */ /* 0x000fe20008000000 */
[----:B------:R-:W-:Y:S01]  /*0330*/  ISETP.NE.AND P0, PT, R14, RZ, PT ;  /* 0x000000ff0e00720c */ /* 0x000fe20003f05270 */
[----:B--2---:R-:W-:-:S05]  /*0340*/  IMAD.IADD R15, R6, 0x1, R5 ;  /* 0x00000001060f7824 */ /* 0x004fca00078e0205 */
[----:B------:R3:W-:Y:S07]  /*0350*/  STG.E desc[UR6][R2.64], R15 ;  /* 0x0000000f02007986 */ /* 0x0007ee000c101906 */
[----:B------:R-:W-:Y:S05]  /*0360*/  @P0 BRA `(.L_x_4) ;  /* 0xfffffffc00d40947 */ /* 0x000fea000383ffff */
.L_x_3:
[----:B------:R-:W-:Y:S05]  /*0370*/  BSYNC.RECONVERGENT B0 ;  /* 0x0000000000007941 */ /* 0x000fea0003800200 */
.L_x_2:
[----:B------:R-:W-:Y:S05]  /*0380*/  @!P1 EXIT ;  /* 0x000000000000994d */ /* 0x000fea0003800000 */
[----:B------:R-:W0:Y:S01]  /*0390*/  LDC.64 R4, c[0x0][0x390] ;  /* 0x0000e400ff047b82 */ /* 0x000e220000000a00 */
[----:B------:R-:W-:-:S07]  /*03a0*/  USHF.L.U32 UR4, UR4, 0x2, URZ ;  /* 0x0000000204047899 */ /* 0x000fce00080006ff */
[----:B------:R-:W1:Y:S08]  /*03b0*/  LDC.64 R6, c[0x0][0x380] ;  /* 0x0000e000ff067b82 */ /* 0x000e700000000a00 */
[----:B---3--:R-:W2:Y:S02]  /*03c0*/  LDC.64 R2, c[0x0][0x388] ;  /* 0x0000e200ff027b82 */ /* 0x008ea40000000a00 */
.L_x_5:
[----:B-1-3--:R-:W-:-:S04]  /*03d0*/  IMAD.WIDE R12, R0, 0x4, R6 ;  /* 0x00000004000c7825 */ /* 0x00afc800078e0206 */
[----:B--2---:R-:W-:Y:S01]  /*03e0*/  IMAD.WIDE R14, R0, 0x4, R2 ;  /* 0x00000004000e7825 */ /* 0x004fe200078e0202 */
[----:B------:R-:W2:Y:S04]  /*03f0*/  LDG.E R9, desc[UR6][R12.64] ;  /* 0x000000060c097981 */ /* 0x000ea8000c1e1900 */
[----:B------:R-:W2:Y:S01]  /*0400*/  LDG.E R16, desc[UR6][R14.64] ;  /* 0x000000060e107981 */ /* 0x000ea2000c1e1900 */
[----:B------:R-:W-:Y:S01]  /*0410*/  IADD3 R10, P1, PT, R14, UR4, RZ ;  /* 0x000000040e0a7c10 */ /* 0x000fe2000ff3e0ff */
[----:B0-----:R-:W-:Y:S01]  /*0420*/  IMAD.WIDE R18, R0, 0x4, R4 ;  /* 0x0000000400127825 */ /* 0x001fe200078e0204 */
[----:B------:R-:W-:-:S03]  /*0430*/  IADD3 R8, P0, PT, R12, UR4, RZ ;  /* 0x000000040c087c10 */ /* 0x000fc6000ff1e0ff */
[----:B------:R-:W-:Y:S02]  /*0440*/  IMAD.X R11, RZ, RZ, R15, P1 ;  /* 0x000000ffff0b7224 */ /* 0x000fe400008e060f */
[----:B--2---:R-:W-:Y:S01]  /*0450*/  IMAD.IADD R21, R9, 0x1, R16 ;  /* 0x0000000109157824 */ /* 0x004fe200078e0210 */
[----:B------:R-:W-:-:S04]  /*0460*/  IADD3.X R9, PT, PT, RZ, R13, RZ, P0, !PT ;  /* 0x0000000dff097210 */ /* 0x000fc800007fe4ff */
[----:B------:R0:W-:Y:S04]  /*0470*/  STG.E desc[UR6][R18.64], R21 ;  /* 0x0000001512007986 */ /* 0x0001e8000c101906 */
[----:B------:R-:W2:Y:S04]  /*0480*/  LDG.E R20, desc[UR6][R8.64] ;  /* 0x0000000608147981 */ /* 0x000ea8000c1e1900 */
[----:B------:R-:W2:Y:S01]  /*0490*/  LDG.E R23, desc[UR6][R10.64] ;  /* 0x000000060a177981 */ /* 0x000ea2000c1e1900 */
[----:B------:R-:W-:Y:S02]  /*04a0*/  IADD3 R12, P0, PT, R18, UR4, RZ ;  /* 0x00000004120c7c10 */ /* 0x000fe4000ff1e0ff */
[----:B------:R-:W-:-:S02]  /*04b0*/  IADD3 R16, P2, PT, R10, UR4, RZ ;  /* 0x000000040a107c10 */ /* 0x000fc4000ff5e0ff */
[----:B------:R-:W-:Y:S01]  /*04c0*/  IADD3 R14, P1, PT, R8, UR4, RZ ;  /* 0x00000004080e7c10 */ /* 0x000fe2000ff3e0ff */
[----:B------:R-:W-:Y:S02]  /*04d0*/  IMAD.X R13, RZ, RZ, R19, P0 ;  /* 0x000000ffff0d7224 */ /* 0x000fe400000e0613 */
[----:B------:R-:W-:Y:S01]  /*04e0*/  IMAD.X R17, RZ, RZ, R11, P2 ;  /* 0x000000ffff117224 */ /* 0x000fe200010e060b */
[----:B------:R-:W-:Y:S01]  /*04f0*/  IADD3.X R15, PT, PT, RZ, R9, RZ, P1, !PT ;  /* 0x00000009ff0f7210 */ /* 0x000fe20000ffe4ff */
[----:B--2---:R-:W-:-:S05]  /*0500*/  IMAD.IADD R23, R20, 0x1, R23 ;  /* 0x0000000114177824 */ /* 0x004fca00078e0217 */
[----:B------:R1:W-:Y:S04]  /*0510*/  STG.E desc[UR6][R12.64], R23 ;  /* 0x000000170c007986 */ /* 0x0003e8000c101906 */
[----:B------:R-:W2:Y:S04]  /*0520*/  LDG.E R20, desc[UR6][R14.64] ;  /* 0x000000060e147981 */ /* 0x000ea8000c1e1900 */
[----:B0-----:R-:W2:Y:S01]  /*0530*/  LDG.E R21, desc[UR6][R16.64] ;  /* 0x0000000610157981 */ /* 0x001ea2000c1e1900 */
[----:B------:R-:W-:Y:S02]  /*0540*/  IADD3 R18, P2, PT, R16, UR4, RZ ;  /* 0x0000000410127c10 */ /* 0x000fe4000ff5e0ff */
[----:B------:R-:W-:-:S02]  /*0550*/  IADD3 R8, P0, PT, R12, UR4, RZ ;  /* 0x000000040c087c10 */ /* 0x000fc4000ff1e0ff */
[----:B------:R-:W-:Y:S01]  /*0560*/  IADD3 R10, P1, PT, R14, UR4, RZ ;  /* 0x000000040e0a7c10 */ /* 0x000fe2000ff3e0ff */
[----:B------:R-:W-:Y:S01]  /*0570*/  IMAD.X R19, RZ, RZ, R17, P2 ;  /* 0x000000ffff137224 */ /* 0x000fe200010e0611 */
[----:B------:R-:W-:-:S03]  /*0580*/  IADD3.X R9, PT, PT, RZ, R13, RZ, P0, !PT ;  /* 0x0000000dff097210 */ /* 0x000fc600007fe4ff */
[----:B------:R-:W-:Y:S01]  /*0590*/  IMAD.X R11, RZ, RZ, R15, P1 ;  /* 0x000000ffff0b7224 */ /* 0x000fe200008e060f */
[----:B--2---:R-:W-:-:S05]  /*05a0*/  IADD3 R21, PT, PT, R20, R21, RZ ;  /* 0x0000001514157210 */ /* 0x004fca0007ffe0ff */
[----:B------:R3:W-:Y:S04]  /*05b0*/  STG.E desc[UR6][R8.64], R21 ;  /* 0x0000001508007986 */ /* 0x0007e8000c101906 */
[----:B------:R-:W2:Y:S04]  /*05c0*/  LDG.E R10, desc[UR6][R10.64] ;  /* 0x000000060a0a7981 */ /* 0x000ea8000c1e1900 */
[----:B------:R-:W2:Y:S01]  /*05d0*/  LDG.E R19, desc[UR6][R18.64] ;  /* 0x0000000612137981 */ /* 0x000ea2000c1e1900 */
[----:B-1----:R-:W-:Y:S02]  /*05e0*/  IADD3 R12, P0, PT, R8, UR4, RZ ;  /* 0x00000004080c7c10 */ /* 0x002fe4000ff1e0ff */
[----:B------:R-:W-:-:S03]  /*05f0*/  IADD3 R0, PT, PT, R0, UR4, RZ ;  /* 0x0000000400007c10 */ /* 0x000fc6000fffe0ff */
[----:B------:R-:W-:Y:S01]  /*0600*/  IMAD.X R13, RZ, RZ, R9, P0 ;  /* 0x000000ffff0d7224 */ /* 0x000fe200000e0609 */
[----:B------:R-:W-:Y:S01]  /*0610*/  ISETP.GE.AND P0, PT, R0, 0x3e8, PT ;  /* 0x000003e80000780c */ /* 0x000fe20003f06270 */
[----:B--2---:R-:W-:-:S05]  /*0620*/  IMAD.IADD R15, R10, 0x1, R19 ;  /* 0x000000010a0f7824 */ /* 0x004fca00078e0213 */
[----:B------:R3:W-:Y:S07]  /*0630*/  STG.E desc[UR6][R12.64], R15 ;  /* 0x0000000f0c007986 */ /* 0x0007ee000c101906 */
[----:B------:R-:W-:Y:S05]  /*0640*/  @!P0 BRA `(.L_x_5) ;  /* 0xfffffffc00608947 */ /* 0x000fea000383ffff */
[----:B------:R-:W-:Y:S05]  /*0650*/  EXIT ;  /* 0x000000000000794d */ /* 0x000fea0003800000 */
.L_x_6:
        /* <DEDUP_REMOVED lines=10> */
.L_x_10:


//--------------------- .text._Z9addKernelPiS_S_  --------------------------
	.section	.text._Z9addKernelPiS_S_,"ax",@progbits
	.align	128
        .global         _Z9addKernelPiS_S_
        .type           _Z9addKernelPiS_S_,@function
        .size           _Z9addKernelPiS_S_,(.L_x_11 - _Z9addKernelPiS_S_)
        .other          _Z9addKernelPiS_S_,@"STO_CUDA_ENTRY STV_DEFAULT"
_Z9addKernelPiS_S_:
.text._Z9addKernelPiS_S_:
[----:B------:R-:W-:Y:S01]  /*0000*/  LDC R1, c[0x0][0x37c] ;  /* 0x0000df00ff017b82 */ /* 0x000fe20000000800 */
[----:B------:R-:W0:Y:S07]  /*0010*/  S2R R0, SR_TID.X ;  /* 0x0000000000007919 */ /* 0x000e2e0000002100 */
[----:B------:R-:W0:Y:S08]  /*0020*/  S2UR UR4, SR_CTAID.X ;  /* 0x00000000000479c3 */ /* 0x000e300000002500 */
[----:B------:R-:W0:Y:S02]  /*0030*/  LDC R3, c[0x0][0x360] ;  /* 0x0000d800ff037b82 */ /* 0x000e240000000800 */
[----:B0-----:R-:W-:-:S05]  /*0040*/  IMAD R0, R3, UR4, R0 ;  /* 0x0000000403007c24 */ /* 0x001fca000f8e0200 */
[----:B------:R-:W-:-:S13]  /*0050*/  ISETP.GT.AND P0, PT, R0, 0x3e7, PT ;  /* 0x000003e70000780c */ /* 0x000fda0003f04270 */
[----:B------:R-:W-:Y:S05]  /*0060*/  @P0 EXIT ;  /* 0x000000000000094d */ /* 0x000fea0003800000 */
[----:B------:R-:W0:Y:S01]  /*0070*/  LDC R17, c[0x0][0x370] ;  /* 0x0000dc00ff117b82 */ /* 0x000e220000000800 */
[----:B------:R-:W1:Y:S07]  /*0080*/  LDCU.64 UR4, c[0x0][0x358] ;  /* 0x00006b00ff0477ac */ /* 0x000e6e0008000a00 */
[----:B------:R-:W2:Y:S08]  /*0090*/  LDC.64 R12, c[0x0][0x390] ;  /* 0x0000e400ff0c7b82 */ /* 0x000eb00000000a00 */
[----:B------:R-:W3:Y:S08]  /*00a0*/  LDC.64 R8, c[0x0][0x380] ;  /* 0x0000e000ff087b82 */ /* 0x000ef00000000a00 */
[----:B-1----:R-:W4:Y:S02]  /*00b0*/  LDC.64 R10, c[0x0][0x388] ;  /* 0x0000e200ff0a7b82 */ /* 0x002f240000000a00 */
.L_x_7:
[----:B---3--:R-:W-:-:S04]  /*00c0*/  IMAD.WIDE R2, R0, 0x4, R8 ;  /* 0x0000000400027825 */ /* 0x008fc800078e0208 */
[C---:B----4-:R-:W-:Y:S02]  /*00d0*/  IMAD.WIDE R4, R0.reuse, 0x4, R10 ;  /* 0x0000000400047825 */ /* 0x050fe400078e020a */
[----:B------:R-:W3:Y:S04]  /*00e0*/  LDG.E R2, desc[UR4][R2.64] ;  /* 0x0000000402027981 */ /* 0x000ee8000c1e1900 */
[----:B------:R-:W3:Y:S01]  /*00f0*/  LDG.E R5, desc[UR4][R4.64] ;  /* 0x0000000404057981 */ /* 0x000ee2000c1e1900 */
[----:B-12---:R-:W-:-:S04]  /*0100*/  IMAD.WIDE R6, R0, 0x4, R12 ;  /* 0x0000000400067825 */ /* 0x006fc800078e020c */
[----:B0-----:R-:W-:-:S05]  /*0110*/  IMAD R0, R17, 0x3, R0 ;  /* 0x0000000311007824 */ /* 0x001fca00078e0200 */
[----:B------:R-:W-:Y:S02]  /*0120*/  ISETP.GE.AND P0, PT, R0, 0x3e8, PT ;  /* 0x000003e80000780c */ /* 0x000fe40003f06270 */
[----:B---3--:R-:W-:-:S05]  /*0130*/  IADD3 R15, PT, PT, R2, R5, RZ ;  /* 0x00000005020f7210 */ /* 0x008fca0007ffe0ff */
[----:B------:R1:W-:Y:S06]  /*0140*/  STG.E desc[UR4][R6.64], R15 ;  /* 0x0000000f06007986 */ /* 0x0003ec000c101904 */
[----:B------:R-:W-:Y:S05]  /*0150*/  @!P0 BRA `(.L_x_7) ;  /* 0xfffffffc00d88947 */ /* 0x000fea000383ffff */
[----:B------:R-:W-:Y:S05]  /*0160*/  EXIT ;  /* 0x000000000000794d */ /* 0x000fea0003800000 */
.L_x_8:
        /* <DEDUP_REMOVED lines=9> */
.L_x_11:


//--------------------- .nv.shared.reserved.0     --------------------------
	.section	.nv.shared.reserved.0,"aw",@nobits
	.weak		__nv_reservedSMEM_offset_0_alias
	.size		__nv_reservedSMEM_offset_0_alias, 0, 64
	.other		__nv_reservedSMEM_offset_0_alias,@"STO_CUDA_RESERVED_SHARED STV_DEFAULT"
__nv_reservedSMEM_offset_0_alias:
	.zero		0
	.zero		64


//--------------------- .nv.constant0._Z10addKernel3PiS_S_ --------------------------
	.section	.nv.constant0._Z10addKernel3PiS_S_,"a",@progbits
	.sectionflags	@""
	.align	4
.nv.constant0._Z10addKernel3PiS_S_:
	.zero		920


//--------------------- .nv.constant0._Z10addKernel2PiS_S_ --------------------------
	.section	.nv.constant0._Z10addKernel2PiS_S_,"a",@progbits
	.sectionflags	@""
	.align	4
.nv.constant0._Z10addKernel2PiS_S_:
	.zero		920


//--------------------- .nv.constant0._Z9addKernelPiS_S_ --------------------------
	.section	.nv.constant0._Z9addKernelPiS_S_,"a",@progbits
	.sectionflags	@""
	.align	4
.nv.constant0._Z9addKernelPiS_S_:
	.zero		920


//--------------------- SYMBOLS --------------------------

	.type		.nv.reservedSmem.offset0,@object
	.size		.nv.reservedSmem.offset0,0x4
